	.headerflags	@"EF_CUDA_TEXMODE_UNIFIED EF_CUDA_64BIT_ADDRESS EF_CUDA_ACCELERATORS EF_CUDA_SM90 EF_CUDA_VIRTUAL_SM(EF_CUDA_SM90)"
	.elftype	@"ET_EXEC"


//--------------------- .nv.info                  --------------------------
	.section	.nv.info,"",@"SHT_CUDA_INFO"
	.align	4


	//----- nvinfo : EIATTR_REGCOUNT
	.align		4
        /*0000*/ 	.byte	0x04, 0x2f
        /*0002*/ 	.short	(.L_1 - .L_0)
	.align		4
.L_0:
        /*0004*/ 	.word	index@(triton_poi_fused_cat_36)
        /*0008*/ 	.word	0x00000020


	//----- nvinfo : EIATTR_MIN_STACK_SIZE
	.align		4
.L_1:
        /*000c*/ 	.byte	0x04, 0x12
        /*000e*/ 	.short	(.L_3 - .L_2)
	.align		4
.L_2:
        /*0010*/ 	.word	index@(triton_poi_fused_cat_36)
        /*0014*/ 	.word	0x00000000


	//----- nvinfo : EIATTR_FRAME_SIZE
	.align		4
.L_3:
        /*0018*/ 	.byte	0x04, 0x11
        /*001a*/ 	.short	(.L_5 - .L_4)
	.align		4
.L_4:
        /*001c*/ 	.word	index@(triton_poi_fused_cat_36)
        /*0020*/ 	.word	0x00000000


	//----- nvinfo : EIATTR_MIN_STACK_SIZE
	.align		4
.L_5:
        /*0024*/ 	.byte	0x04, 0x12
        /*0026*/ 	.short	(.L_7 - .L_6)
	.align		4
.L_6:
        /*0028*/ 	.word	index@(triton_poi_fused_cat_36)
        /*002c*/ 	.word	0x00000000
.L_7:


//--------------------- .nv.info.triton_poi_fused_cat_36 --------------------------
	.section	.nv.info.triton_poi_fused_cat_36,"",@"SHT_CUDA_INFO"
	.sectionflags	@""
	.align	4


	//----- nvinfo : EIATTR_CUDA_API_VERSION
	.align		4
        /*0000*/ 	.byte	0x04, 0x37
        /*0002*/ 	.short	(.L_9 - .L_8)
.L_8:
        /*0004*/ 	.word	0x0000007c


	//----- nvinfo : EIATTR_KPARAM_INFO
	.align		4
.L_9:
        /*0008*/ 	.byte	0x04, 0x17
        /*000a*/ 	.short	(.L_11 - .L_10)
.L_10:
        /*000c*/ 	.word	0x00000000
        /*0010*/ 	.short	0x0003
        /*0012*/ 	.short	0x0014
        /*0014*/ 	.byte	0x00, 0xf0, 0x11, 0x00


	//----- nvinfo : EIATTR_KPARAM_INFO
	.align		4
.L_11:
        /*0018*/ 	.byte	0x04, 0x17
        /*001a*/ 	.short	(.L_13 - .L_12)
.L_12:
        /*001c*/ 	.word	0x00000000
        /*0020*/ 	.short	0x0002
        /*0022*/ 	.short	0x0010
        /*0024*/ 	.byte	0x00, 0xf0, 0x11, 0x00


	//----- nvinfo : EIATTR_KPARAM_INFO
	.align		4
.L_13:
        /*0028*/ 	.byte	0x04, 0x17
        /*002a*/ 	.short	(.L_15 - .L_14)
.L_14:
        /*002c*/ 	.word	0x00000000
        /*0030*/ 	.short	0x0001
        /*0032*/ 	.short	0x0008
        /*0034*/ 	.byte	0x00, 0xf4, 0x21, 0x00


	//----- nvinfo : EIATTR_KPARAM_INFO
	.align		4
.L_15:
        /*0038*/ 	.byte	0x04, 0x17
        /*003a*/ 	.short	(.L_17 - .L_16)
.L_16:
        /*003c*/ 	.word	0x00000000
        /*0040*/ 	.short	0x0000
        /*0042*/ 	.short	0x0000
        /*0044*/ 	.byte	0x00, 0xf4, 0x21, 0x00


	//----- nvinfo : EIATTR_SPARSE_MMA_MASK
	.align		4
.L_17:
        /*0048*/ 	.byte	0x03, 0x50
        /*004a*/ 	.short	0x0000


	//----- nvinfo : EIATTR_MAXREG_COUNT
	.align		4
        /*004c*/ 	.byte	0x03, 0x1b
        /*004e*/ 	.short	0x00ff


	//----- nvinfo : EIATTR_EXIT_INSTR_OFFSETS
	.align		4
        /*0050*/ 	.byte	0x04, 0x1c
        /*0052*/ 	.short	(.L_19 - .L_18)


	//   ....[0]....
.L_18:
        /*0054*/ 	.word	0x000005e0


	//   ....[1]....
        /*0058*/ 	.word	0x00000630


	//----- nvinfo : EIATTR_REQNTID
	.align		4
.L_19:
        /*005c*/ 	.byte	0x04, 0x10
        /*005e*/ 	.short	(.L_21 - .L_20)
.L_20:
        /*0060*/ 	.word	0x00000080
        /*0064*/ 	.word	0x00000001
        /*0068*/ 	.word	0x00000001


	//----- nvinfo : EIATTR_CBANK_PARAM_SIZE
	.align		4
.L_21:
        /*006c*/ 	.byte	0x03, 0x19
        /*006e*/ 	.short	0x0018


	//----- nvinfo : EIATTR_PARAM_CBANK
	.align		4
        /*0070*/ 	.byte	0x04, 0x0a
        /*0072*/ 	.short	(.L_23 - .L_22)
	.align		4
.L_22:
        /*0074*/ 	.word	index@(.nv.constant0.triton_poi_fused_cat_36)
        /*0078*/ 	.short	0x0210
        /*007a*/ 	.short	0x0018


	//----- nvinfo : EIATTR_SW_WAR
	.align		4
.L_23:
        /*007c*/ 	.byte	0x04, 0x36
        /*007e*/ 	.short	(.L_25 - .L_24)
.L_24:
        /*0080*/ 	.word	0x00000008
.L_25:


//--------------------- .nv.callgraph             --------------------------
	.section	.nv.callgraph,"",@"SHT_CUDA_CALLGRAPH"
	.align	4
	.sectionentsize	8
	.align		4
        /*0000*/ 	.word	0x00000000
	.align		4
        /*0004*/ 	.word	0xffffffff
	.align		4
        /*0008*/ 	.word	0x00000000
	.align		4
        /*000c*/ 	.word	0xfffffffe
	.align		4
        /*0010*/ 	.word	0x00000000
	.align		4
        /*0014*/ 	.word	0xfffffffd
	.align		4
        /*0018*/ 	.word	0x00000000
	.align		4
        /*001c*/ 	.word	0xfffffffc


//--------------------- .text.triton_poi_fused_cat_36 --------------------------
	.section	.text.triton_poi_fused_cat_36,"ax",@progbits
	.sectionflags	@"SHF_BARRIERS=1"
	.align	128
        .global         triton_poi_fused_cat_36
        .type           triton_poi_fused_cat_36,@function
        .size           triton_poi_fused_cat_36,(.L_x_1 - triton_poi_fused_cat_36)
        .other          triton_poi_fused_cat_36,@"STO_CUDA_ENTRY STV_DEFAULT"
triton_poi_fused_cat_36:
.text.triton_poi_fused_cat_36:
[----:B------:R-:W0:Y:S01]  /*0000*/  LDC R1, c[0x0][0x28] ;  /* 0x00000a00ff017b82 */ /* 0x000e220000000800 */
[----:B------:R-:W1:Y:S07]  /*0010*/  S2R R0, SR_TID.X ;  /* 0x0000000000007919 */ /* 0x000e6e0000002100 */
[----:B------:R-:W2:Y:S01]  /*0020*/  LDC.64 R18, c[0x0][0x210] ;  /* 0x00008400ff127b82 */ /* 0x000ea20000000a00 */
[----:B------:R-:W3:Y:S01]  /*0030*/  S2R R17, SR_CTAID.X ;  /* 0x0000000000117919 */ /* 0x000ee20000002500 */
[----:B------:R-:W4:Y:S01]  /*0040*/  S2R R16, SR_CTAID.Y ;  /* 0x0000000000107919 */ /* 0x000f220000002600 */
[----:B------:R-:W-:Y:S01]  /*0050*/  IMAD.MOV.U32 R28, RZ, RZ, RZ ;  /* 0x000000ffff1c7224 */ /* 0x000fe200078e00ff */
[----:B------:R-:W-:Y:S01]  /*0060*/  ULDC.64 UR6, c[0x0][0x208] ;  /* 0x0000820000067ab9 */ /* 0x000fe20000000a00 */
[----:B-1----:R-:W-:Y:S01]  /*0070*/  SHF.R.U32.HI R21, RZ, 0x5, R0 ;  /* 0x00000005ff157819 */ /* 0x002fe20000011600 */
[----:B---3--:R-:W-:-:S03]  /*0080*/  IMAD.SHL.U32 R17, R17, 0x20, RZ ;  /* 0x0000002011117824 */ /* 0x008fc600078e00ff */
[----:B------:R-:W-:Y:S01]  /*0090*/  SGXT.U32 R21, R21, 0x2 ;  /* 0x000000021515781a */ /* 0x000fe20000000000 */
[----:B----4-:R-:W-:Y:S01]  /*00a0*/  IMAD.SHL.U32 R16, R16, 0x20, RZ ;  /* 0x0000002010107824 */ /* 0x010fe200078e00ff */
[----:B------:R-:W-:-:S04]  /*00b0*/  LOP3.LUT R10, R17, 0x1f, R0, 0xf8, !PT ;  /* 0x0000001f110a7812 */ /* 0x000fc800078ef800 */
[----:B------:R-:W-:Y:S02]  /*00c0*/  LOP3.LUT R2, R16, R21, RZ, 0xfc, !PT ;  /* 0x0000001510027212 */ /* 0x000fe400078efcff */
[----:B------:R-:W-:Y:S02]  /*00d0*/  LOP3.LUT R3, R16, 0x4, R21, 0xfe, !PT ;  /* 0x0000000410037812 */ /* 0x000fe400078efe15 */
[----:B------:R-:W-:Y:S01]  /*00e0*/  LOP3.LUT R4, R16, 0x8, R21, 0xfe, !PT ;  /* 0x0000000810047812 */ /* 0x000fe200078efe15 */
[--C-:B------:R-:W-:Y:S01]  /*00f0*/  IMAD R11, R2, 0x121, R10.reuse ;  /* 0x00000121020b7824 */ /* 0x100fe200078e020a */
        /* <DEDUP_REMOVED lines=10> */
[----:B------:R-:W-:Y:S01]  /*01a0*/  ISETP.GE.AND P0, PT, R10, 0x121, PT ;  /* 0x000001210a00780c */ /* 0x000fe20003f06270 */
[----:B------:R-:W-:-:S02]  /*01b0*/  IMAD R29, R8, 0x121, R10 ;  /* 0x00000121081d7824 */ /* 0x000fc400078e020a */
[----:B------:R-:W-:Y:S02]  /*01c0*/  IMAD R20, R9, 0x121, R10 ;  /* 0x0000012109147824 */ /* 0x000fe400078e020a */
[----:B--2---:R-:W-:-:S04]  /*01d0*/  IMAD.WIDE R2, R11, 0x4, R18 ;  /* 0x000000040b027825 */ /* 0x004fc800078e0212 */
[----:B------:R-:W-:-:S04]  /*01e0*/  IMAD.WIDE R4, R13, 0x4, R18 ;  /* 0x000000040d047825 */ /* 0x000fc800078e0212 */
[----:B------:R-:W-:-:S04]  /*01f0*/  IMAD.WIDE R6, R15, 0x4, R18 ;  /* 0x000000040f067825 */ /* 0x000fc800078e0212 */
[----:B------:R-:W-:Y:S01]  /*0200*/  IMAD.WIDE R8, R23, 0x4, R18 ;  /* 0x0000000417087825 */ /* 0x000fe200078e0212 */
[----:B------:R-:W-:-:S03]  /*0210*/  CS2R R22, SRZ ;  /* 0x0000000000167805 */ /* 0x000fc6000001ff00 */
[--C-:B------:R-:W-:Y:S01]  /*0220*/  IMAD.WIDE R10, R25, 0x4, R18.reuse ;  /* 0x00000004190a7825 */ /* 0x100fe200078e0212 */
[----:B------:R-:W-:Y:S02]  /*0230*/  CS2R R24, SRZ ;  /* 0x0000000000187805 */ /* 0x000fe4000001ff00 */
[----:B------:R1:W2:Y:S01]  /*0240*/  @!P0 LDG.E.EL R23, desc[UR6][R2.64] ;  /* 0x0000000602178981 */ /* 0x0002a2000c2e1900 */
[--C-:B------:R-:W-:Y:S01]  /*0250*/  IMAD.WIDE R12, R27, 0x4, R18.reuse ;  /* 0x000000041b0c7825 */ /* 0x100fe200078e0212 */
[----:B------:R-:W-:Y:S02]  /*0260*/  CS2R R26, SRZ ;  /* 0x00000000001a7805 */ /* 0x000fe4000001ff00 */
[----:B------:R-:W3:Y:S01]  /*0270*/  @!P0 LDG.E.EL R24, desc[UR6][R4.64] ;  /* 0x0000000604188981 */ /* 0x000ee2000c2e1900 */
[----:B------:R-:W-:-:S03]  /*0280*/  IMAD.WIDE R14, R29, 0x4, R18 ;  /* 0x000000041d0e7825 */ /* 0x000fc600078e0212 */
[----:B------:R4:W5:Y:S01]  /*0290*/  @!P0 LDG.E.EL R22, desc[UR6][R8.64] ;  /* 0x0000000608168981 */ /* 0x000962000c2e1900 */
[----:B------:R-:W-:-:S03]  /*02a0*/  IMAD.WIDE R18, R20, 0x4, R18 ;  /* 0x0000000414127825 */ /* 0x000fc600078e0212 */
[----:B------:R1:W5:Y:S01]  /*02b0*/  @!P0 LDG.E.EL R25, desc[UR6][R10.64] ;  /* 0x000000060a198981 */ /* 0x000362000c2e1900 */
[----:B------:R-:W-:-:S03]  /*02c0*/  IMAD.MOV.U32 R20, RZ, RZ, RZ ;  /* 0x000000ffff147224 */ /* 0x000fc600078e00ff */
[----:B------:R1:W5:Y:S04]  /*02d0*/  @!P0 LDG.E.EL R26, desc[UR6][R12.64] ;  /* 0x000000060c1a8981 */ /* 0x000368000c2e1900 */
[----:B------:R-:W5:Y:S04]  /*02e0*/  @!P0 LDG.E.EL R20, desc[UR6][R6.64] ;  /* 0x0000000606148981 */ /* 0x000f68000c2e1900 */
[----:B------:R-:W5:Y:S04]  /*02f0*/  @!P0 LDG.E.EL R28, desc[UR6][R14.64] ;  /* 0x000000060e1c8981 */ /* 0x000f68000c2e1900 */
[----:B------:R-:W5:Y:S01]  /*0300*/  @!P0 LDG.E.EL R27, desc[UR6][R18.64] ;  /* 0x00000006121b8981 */ /* 0x000f62000c2e1900 */
[----:B------:R-:W4:Y:S01]  /*0310*/  S2UR UR5, SR_CgaCtaId ;  /* 0x00000000000579c3 */ /* 0x000f220000008800 */
[----:B-1----:R-:W-:Y:S01]  /*0320*/  SHF.L.U32 R2, R0, 0x5, RZ ;  /* 0x0000000500027819 */ /* 0x002fe200000006ff */
[----:B------:R-:W-:-:S03]  /*0330*/  UMOV UR4, 0x400 ;  /* 0x0000040000047882 */ /* 0x000fc60000000000 */
[----:B------:R-:W-:-:S04]  /*0340*/  LOP3.LUT R2, R2, 0x3e0, RZ, 0xc0, !PT ;  /* 0x000003e002027812 */ /* 0x000fc800078ec0ff */
[----:B------:R-:W-:Y:S01]  /*0350*/  LOP3.LUT R21, R2, R21, RZ, 0xfc, !PT ;  /* 0x0000001502157212 */ /* 0x000fe200078efcff */
[----:B0---4-:R-:W-:-:S06]  /*0360*/  UPRMT UR4, UR5, 0x654, UR4 ;  /* 0x0000065405047896 */ /* 0x011fcc0008000004 */
[----:B------:R-:W-:-:S05]  /*0370*/  LEA.HI R2, R2, UR4, RZ, 0x1f ;  /* 0x0000000402027c11 */ /* 0x000fca000f8ff8ff */
[----:B------:R-:W-:Y:S02]  /*0380*/  IMAD R21, R21, 0x4, R2 ;  /* 0x0000000415157824 */ /* 0x000fe400078e0202 */
[C---:B------:R-:W-:Y:S02]  /*0390*/  IMAD.SHL.U32 R2, R0.reuse, 0x2, RZ ;  /* 0x0000000200027824 */ /* 0x040fe400078e00ff */
[----:B------:R-:W-:-:S03]  /*03a0*/  IMAD.SHL.U32 R3, R0, 0x4, RZ ;  /* 0x0000000400037824 */ /* 0x000fc600078e00ff */
[----:B------:R-:W-:Y:S02]  /*03b0*/  LOP3.LUT R2, R2, 0xf0, RZ, 0xc0, !PT ;  /* 0x000000f002027812 */ /* 0x000fe400078ec0ff */
[----:B------:R-:W-:Y:S02]  /*03c0*/  LOP3.LUT R8, R3, 0x1fc, RZ, 0xc0, !PT ;  /* 0x000001fc03087812 */ /* 0x000fe400078ec0ff */
[----:B------:R-:W-:-:S05]  /*03d0*/  IADD3 R5, R2, UR4, RZ ;  /* 0x0000000402057c10 */ /* 0x000fca000fffe0ff */
[----:B------:R-:W-:Y:S01]  /*03e0*/  IMAD R5, R8, 0x4, R5 ;  /* 0x0000000408057824 */ /* 0x000fe200078e0205 */
[----:B------:R-:W-:Y:S02]  /*03f0*/  LOP3.LUT R16, R16, 0x1c, R3, 0xf8, !PT ;  /* 0x0000001c10107812 */ /* 0x000fe400078ef803 */
[----:B------:R-:W0:Y:S03]  /*0400*/  LDC.64 R2, c[0x0][0x218] ;  /* 0x00008600ff027b82 */ /* 0x000e260000000a00 */
[----:B------:R-:W-:Y:S01]  /*0410*/  IMAD.HI R9, R16, 0x2aaaaaab, RZ ;  /* 0x2aaaaaab10097827 */ /* 0x000fe200078e02ff */
[----:B------:R-:W-:-:S04]  /*0420*/  SHF.R.U32.HI R0, RZ, 0x3, R0 ;  /* 0x00000003ff007819 */ /* 0x000fc80000011600 */
[----:B------:R-:W-:Y:S02]  /*0430*/  SHF.R.U32.HI R10, RZ, 0x1f, R9 ;  /* 0x0000001fff0a7819 */ /* 0x000fe40000011609 */
[----:B------:R-:W-:Y:S02]  /*0440*/  SGXT.U32 R0, R0, 0x4 ;  /* 0x000000040000781a */ /* 0x000fe40000000000 */
[----:B------:R-:W-:Y:S02]  /*0450*/  LEA.HI.SX32 R9, R9, R10, 0x19 ;  /* 0x0000000a09097211 */ /* 0x000fe400078fcaff */
[----:B------:R-:W-:Y:S02]  /*0460*/  LOP3.LUT R0, R17, R0, RZ, 0xfc, !PT ;  /* 0x0000000011007212 */ /* 0x000fe400078efcff */
[----:B------:R-:W-:Y:S01]  /*0470*/  LOP3.LUT R10, R8, 0x200, RZ, 0xfc, !PT ;  /* 0x00000200080a7812 */ /* 0x000fe200078efcff */
[----:B------:R-:W-:Y:S01]  /*0480*/  IMAD R16, R9, -0x300, R16 ;  /* 0xfffffd0009107824 */ /* 0x000fe200078e0210 */
[----:B------:R-:W-:-:S02]  /*0490*/  LOP3.LUT R11, R0, 0x10, RZ, 0xfc, !PT ;  /* 0x00000010000b7812 */ /* 0x000fc400078efcff */
[----:B------:R-:W-:Y:S01]  /*04a0*/  SHF.R.U32.HI R10, RZ, 0x1, R10 ;  /* 0x00000001ff0a7819 */ /* 0x000fe2000001160a */
[----:B------:R-:W-:Y:S01]  /*04b0*/  IMAD R9, R9, 0x36300, R16 ;  /* 0x0003630009097824 */ /* 0x000fe200078e0210 */
[----:B------:R-:W-:Y:S02]  /*04c0*/  ISETP.GE.AND P1, PT, R0, 0x121, PT ;  /* 0x000001210000780c */ /* 0x000fe40003f26270 */
[----:B------:R-:W-:Y:S02]  /*04d0*/  ISETP.GE.AND P0, PT, R11, 0x121, PT ;  /* 0x000001210b00780c */ /* 0x000fe40003f06270 */
[----:B------:R-:W-:Y:S01]  /*04e0*/  LOP3.LUT R10, R10, 0x1f0, RZ, 0xc0, !PT ;  /* 0x000001f00a0a7812 */ /* 0x000fe200078ec0ff */
[----:B------:R-:W-:-:S04]  /*04f0*/  IMAD R9, R0, 0x300, R9 ;  /* 0x0000030000097824 */ /* 0x000fc800078e0209 */
[----:B------:R-:W-:Y:S02]  /*0500*/  VIADD R13, R10, UR4 ;  /* 0x000000040a0d7c36 */ /* 0x000fe40008000000 */
[----:B0-----:R-:W-:-:S03]  /*0510*/  IMAD.WIDE R10, R9, 0x4, R2 ;  /* 0x00000004090a7825 */ /* 0x001fc600078e0202 */
[----:B------:R-:W-:Y:S01]  /*0520*/  LEA R13, R8, R13, 0x2 ;  /* 0x0000000d080d7211 */ /* 0x000fe200078e10ff */
[----:B--2---:R-:W-:Y:S04]  /*0530*/  STS [R21], R23 ;  /* 0x0000001715007388 */ /* 0x004fe80000000800 */
[----:B---3--:R-:W-:Y:S04]  /*0540*/  STS [R21+0x10], R24 ;  /* 0x0000101815007388 */ /* 0x008fe80000000800 */
[----:B-----5:R-:W-:Y:S04]  /*0550*/  STS [R21+0x30], R22 ;  /* 0x0000301615007388 */ /* 0x020fe80000000800 */
[----:B------:R-:W-:Y:S04]  /*0560*/  STS [R21+0x40], R25 ;  /* 0x0000401915007388 */ /* 0x000fe80000000800 */
[----:B------:R-:W-:Y:S04]  /*0570*/  STS [R21+0x50], R26 ;  /* 0x0000501a15007388 */ /* 0x000fe80000000800 */
[----:B------:R-:W-:Y:S04]  /*0580*/  STS [R21+0x20], R20 ;  /* 0x0000201415007388 */ /* 0x000fe80000000800 */
[----:B------:R-:W-:Y:S04]  /*0590*/  STS [R21+0x60], R28 ;  /* 0x0000601c15007388 */ /* 0x000fe80000000800 */
[----:B------:R-:W-:Y:S01]  /*05a0*/  STS [R21+0x70], R27 ;  /* 0x0000701b15007388 */ /* 0x000fe20000000800 */
[----:B------:R-:W-:Y:S06]  /*05b0*/  BAR.SYNC.DEFER_BLOCKING 0x0 ;  /* 0x0000000000007b1d */ /* 0x000fec0000010000 */
[----:B------:R-:W0:Y:S04]  /*05c0*/  LDS.128 R4, [R5] ;  /* 0x0000000005047984 */ /* 0x000e280000000c00 */
[----:B0-----:R0:W-:Y:S02]  /*05d0*/  @!P1 STG.E.128 desc[UR6][R10.64], R4 ;  /* 0x000000040a009986 */ /* 0x0011e4000c101d06 */
[----:B0-----:R-:W-:Y:S05]  /*05e0*/  @P0 EXIT ;  /* 0x000000000000094d */ /* 0x001fea0003800000 */
[----:B------:R-:W0:Y:S01]  /*05f0*/  LDS.128 R12, [R13+0x800] ;  /* 0x000800000d0c7984 */ /* 0x000e220000000c00 */
[----:B------:R-:W-:-:S04]  /*0600*/  VIADD R9, R9, 0x3000 ;  /* 0x0000300009097836 */ /* 0x000fc80000000000 */
[----:B------:R-:W-:-:S05]  /*0610*/  IMAD.WIDE R2, R9, 0x4, R2 ;  /* 0x0000000409027825 */ /* 0x000fca00078e0202 */
[----:B0-----:R-:W-:Y:S01]  /*0620*/  STG.E.128 desc[UR6][R2.64], R12 ;  /* 0x0000000c02007986 */ /* 0x001fe2000c101d06 */
[----:B------:R-:W-:Y:S05]  /*0630*/  EXIT ;  /* 0x000000000000794d */ /* 0x000fea0003800000 */
.L_x_0:
[----:B------:R-:W-:-:S00]  /*0640*/  BRA `(.L_x_0) ;  /* 0xfffffffc00fc7947 */ /* 0x000fc0000383ffff */
[----:B------:R-:W-:-:S00]  /*0650*/  NOP ;  /* 0x0000000000007918 */ /* 0x000fc00000000000 */
        /* <DEDUP_REMOVED lines=10> */
.L_x_1:


//--------------------- .nv.shared.triton_poi_fused_cat_36 --------------------------
	.section	.nv.shared.triton_poi_fused_cat_36,"aw",@nobits
	.sectionflags	@""
	.align	16
	.zero		1024


//--------------------- .nv.constant0.triton_poi_fused_cat_36 --------------------------
	.section	.nv.constant0.triton_poi_fused_cat_36,"a",@progbits
	.sectionflags	@""
	.align	4
.nv.constant0.triton_poi_fused_cat_36:
	.zero		552
